	.headerflags	@"EF_CUDA_TEXMODE_UNIFIED EF_CUDA_64BIT_ADDRESS EF_CUDA_ACCELERATORS EF_CUDA_SM90 EF_CUDA_VIRTUAL_SM(EF_CUDA_SM90)"
	.elftype	@"ET_EXEC"


//--------------------- .nv.info                  --------------------------
	.section	.nv.info,"",@"SHT_CUDA_INFO"
	.align	4


	//----- nvinfo : EIATTR_REGCOUNT
	.align		4
        /*0000*/ 	.byte	0x04, 0x2f
        /*0002*/ 	.short	(.L_3 - .L_2)
	.align		4
.L_2:
        /*0004*/ 	.word	index@(triton_poi_fused__native_batch_norm_legit_no_training_reflection_pad2d_11)
        /*0008*/ 	.word	0x00000018


	//----- nvinfo : EIATTR_MIN_STACK_SIZE
	.align		4
.L_3:
        /*000c*/ 	.byte	0x04, 0x12
        /*000e*/ 	.short	(.L_5 - .L_4)
	.align		4
.L_4:
        /*0010*/ 	.word	index@(triton_poi_fused__native_batch_norm_legit_no_training_reflection_pad2d_11)
        /*0014*/ 	.word	0x00000000


	//----- nvinfo : EIATTR_FRAME_SIZE
	.align		4
.L_5:
        /*0018*/ 	.byte	0x04, 0x11
        /*001a*/ 	.short	(.L_7 - .L_6)
	.align		4
.L_6:
        /*001c*/ 	.word	index@(triton_poi_fused__native_batch_norm_legit_no_training_reflection_pad2d_11)
        /*0020*/ 	.word	0x00000000


	//----- nvinfo : EIATTR_MIN_STACK_SIZE
	.align		4
.L_7:
        /*0024*/ 	.byte	0x04, 0x12
        /*0026*/ 	.short	(.L_9 - .L_8)
	.align		4
.L_8:
        /*0028*/ 	.word	index@(triton_poi_fused__native_batch_norm_legit_no_training_reflection_pad2d_11)
        /*002c*/ 	.word	0x00000000
.L_9:


//--------------------- .nv.info.triton_poi_fused__native_batch_norm_legit_no_training_reflection_pad2d_11 --------------------------
	.section	.nv.info.triton_poi_fused__native_batch_norm_legit_no_training_reflection_pad2d_11,"",@"SHT_CUDA_INFO"
	.sectionflags	@""
	.align	4


	//----- nvinfo : EIATTR_CUDA_API_VERSION
	.align		4
        /*0000*/ 	.byte	0x04, 0x37
        /*0002*/ 	.short	(.L_11 - .L_10)
.L_10:
        /*0004*/ 	.word	0x0000007c


	//----- nvinfo : EIATTR_KPARAM_INFO
	.align		4
.L_11:
        /*0008*/ 	.byte	0x04, 0x17
        /*000a*/ 	.short	(.L_13 - .L_12)
.L_12:
        /*000c*/ 	.word	0x00000000
        /*0010*/ 	.short	0x0006
        /*0012*/ 	.short	0x0030
        /*0014*/ 	.byte	0x00, 0xf0, 0x11, 0x00


	//----- nvinfo : EIATTR_KPARAM_INFO
	.align		4
.L_13:
        /*0018*/ 	.byte	0x04, 0x17
        /*001a*/ 	.short	(.L_15 - .L_14)
.L_14:
        /*001c*/ 	.word	0x00000000
        /*0020*/ 	.short	0x0005
        /*0022*/ 	.short	0x0028
        /*0024*/ 	.byte	0x00, 0xf4, 0x21, 0x00


	//----- nvinfo : EIATTR_KPARAM_INFO
	.align		4
.L_15:
        /*0028*/ 	.byte	0x04, 0x17
        /*002a*/ 	.short	(.L_17 - .L_16)
.L_16:
        /*002c*/ 	.word	0x00000000
        /*0030*/ 	.short	0x0004
        /*0032*/ 	.short	0x0020
        /*0034*/ 	.byte	0x00, 0xf4, 0x21, 0x00


	//----- nvinfo : EIATTR_KPARAM_INFO
	.align		4
.L_17:
        /*0038*/ 	.byte	0x04, 0x17
        /*003a*/ 	.short	(.L_19 - .L_18)
.L_18:
        /*003c*/ 	.word	0x00000000
        /*0040*/ 	.short	0x0003
        /*0042*/ 	.short	0x0018
        /*0044*/ 	.byte	0x00, 0xf4, 0x21, 0x00


	//----- nvinfo : EIATTR_KPARAM_INFO
	.align		4
.L_19:
        /*0048*/ 	.byte	0x04, 0x17
        /*004a*/ 	.short	(.L_21 - .L_20)
.L_20:
        /*004c*/ 	.word	0x00000000
        /*0050*/ 	.short	0x0002
        /*0052*/ 	.short	0x0010
        /*0054*/ 	.byte	0x00, 0xf4, 0x21, 0x00


	//----- nvinfo : EIATTR_KPARAM_INFO
	.align		4
.L_21:
        /*0058*/ 	.byte	0x04, 0x17
        /*005a*/ 	.short	(.L_23 - .L_22)
.L_22:
        /*005c*/ 	.word	0x00000000
        /*0060*/ 	.short	0x0001
        /*0062*/ 	.short	0x0008
        /*0064*/ 	.byte	0x00, 0xf4, 0x21, 0x00


	//----- nvinfo : EIATTR_KPARAM_INFO
	.align		4
.L_23:
        /*0068*/ 	.byte	0x04, 0x17
        /*006a*/ 	.short	(.L_25 - .L_24)
.L_24:
        /*006c*/ 	.word	0x00000000
        /*0070*/ 	.short	0x0000
        /*0072*/ 	.short	0x0000
        /*0074*/ 	.byte	0x00, 0xf4, 0x21, 0x00


	//----- nvinfo : EIATTR_SPARSE_MMA_MASK
	.align		4
.L_25:
        /*0078*/ 	.byte	0x03, 0x50
        /*007a*/ 	.short	0x0000


	//----- nvinfo : EIATTR_MAXREG_COUNT
	.align		4
        /*007c*/ 	.byte	0x03, 0x1b
        /*007e*/ 	.short	0x00ff


	//----- nvinfo : EIATTR_EXIT_INSTR_OFFSETS
	.align		4
        /*0080*/ 	.byte	0x04, 0x1c
        /*0082*/ 	.short	(.L_27 - .L_26)


	//   ....[0]....
.L_26:
        /*0084*/ 	.word	0x00000650


	//   ....[1]....
        /*0088*/ 	.word	0x00000670


	//----- nvinfo : EIATTR_REQNTID
	.align		4
.L_27:
        /*008c*/ 	.byte	0x04, 0x10
        /*008e*/ 	.short	(.L_29 - .L_28)
.L_28:
        /*0090*/ 	.word	0x00000080
        /*0094*/ 	.word	0x00000001
        /*0098*/ 	.word	0x00000001


	//----- nvinfo : EIATTR_CBANK_PARAM_SIZE
	.align		4
.L_29:
        /*009c*/ 	.byte	0x03, 0x19
        /*009e*/ 	.short	0x0034


	//----- nvinfo : EIATTR_PARAM_CBANK
	.align		4
        /*00a0*/ 	.byte	0x04, 0x0a
        /*00a2*/ 	.short	(.L_31 - .L_30)
	.align		4
.L_30:
        /*00a4*/ 	.word	index@(.nv.constant0.triton_poi_fused__native_batch_norm_legit_no_training_reflection_pad2d_11)
        /*00a8*/ 	.short	0x0210
        /*00aa*/ 	.short	0x0034


	//----- nvinfo : EIATTR_SW_WAR
	.align		4
.L_31:
        /*00ac*/ 	.byte	0x04, 0x36
        /*00ae*/ 	.short	(.L_33 - .L_32)
.L_32:
        /*00b0*/ 	.word	0x00000008
.L_33:


//--------------------- .nv.callgraph             --------------------------
	.section	.nv.callgraph,"",@"SHT_CUDA_CALLGRAPH"
	.align	4
	.sectionentsize	8
	.align		4
        /*0000*/ 	.word	0x00000000
	.align		4
        /*0004*/ 	.word	0xffffffff
	.align		4
        /*0008*/ 	.word	0x00000000
	.align		4
        /*000c*/ 	.word	0xfffffffe
	.align		4
        /*0010*/ 	.word	0x00000000
	.align		4
        /*0014*/ 	.word	0xfffffffd
	.align		4
        /*0018*/ 	.word	0x00000000
	.align		4
        /*001c*/ 	.word	0xfffffffc


//--------------------- .nv.constant4             --------------------------
	.section	.nv.constant4,"a",@progbits
	.align	8
	.align		8
.nv.constant4:
        /*0000*/ 	.dword	_$_str
	.align		8
        /*0008*/ 	.dword	_$_str_$_2


//--------------------- .text.triton_poi_fused__native_batch_norm_legit_no_training_reflection_pad2d_11 --------------------------
	.section	.text.triton_poi_fused__native_batch_norm_legit_no_training_reflection_pad2d_11,"ax",@progbits
	.align	128
        .global         triton_poi_fused__native_batch_norm_legit_no_training_reflection_pad2d_11
        .type           triton_poi_fused__native_batch_norm_legit_no_training_reflection_pad2d_11,@function
        .size           triton_poi_fused__native_batch_norm_legit_no_training_reflection_pad2d_11,(.L_x_1 - triton_poi_fused__native_batch_norm_legit_no_training_reflection_pad2d_11)
        .other          triton_poi_fused__native_batch_norm_legit_no_training_reflection_pad2d_11,@"STO_CUDA_ENTRY STV_DEFAULT"
triton_poi_fused__native_batch_norm_legit_no_training_reflection_pad2d_11:
.text.triton_poi_fused__native_batch_norm_legit_no_training_reflection_pad2d_11:
[----:B------:R-:W0:Y:S01]  /*0000*/  LDC R1, c[0x0][0x28] ;  /* 0x00000a00ff017b82 */ /* 0x000e220000000800 */
[----:B------:R-:W1:Y:S01]  /*0010*/  S2R R0, SR_TID.X ;  /* 0x0000000000007919 */ /* 0x000e620000002100 */
[----:B------:R-:W-:Y:S01]  /*0020*/  CS2R R6, SRZ ;  /* 0x0000000000067805 */ /* 0x000fe2000001ff00 */
[----:B------:R-:W-:-:S05]  /*0030*/  ULDC.64 UR4, c[0x0][0x208] ;  /* 0x0000820000047ab9 */ /* 0x000fca0000000a00 */
[----:B------:R-:W2:Y:S01]  /*0040*/  LDC.64 R12, c[0x0][0x218] ;  /* 0x00008600ff0c7b82 */ /* 0x000ea20000000a00 */
[----:B------:R-:W3:Y:S01]  /*0050*/  S2R R3, SR_CTAID.X ;  /* 0x0000000000037919 */ /* 0x000ee20000002500 */
[----:B------:R-:W-:Y:S01]  /*0060*/  ULDC.64 UR6, c[0x0][0x210] ;  /* 0x0000840000067ab9 */ /* 0x000fe20000000a00 */
[----:B-1----:R-:W-:Y:S01]  /*0070*/  IMAD.SHL.U32 R0, R0, 0x2, RZ ;  /* 0x0000000200007824 */ /* 0x002fe200078e00ff */
[----:B---3--:R-:W-:-:S04]  /*0080*/  SHF.R.S32.HI R11, RZ, 0x17, R3 ;  /* 0x00000017ff0b7819 */ /* 0x008fc80000011403 */
[----:B------:R-:W-:Y:S02]  /*0090*/  LOP3.LUT R0, R0, 0xfe, RZ, 0xc0, !PT ;  /* 0x000000fe00007812 */ /* 0x000fe400078ec0ff */
[----:B------:R-:W-:-:S03]  /*00a0*/  SGXT R11, R11, 0x1 ;  /* 0x000000010b0b781a */ /* 0x000fc60000000200 */
[----:B------:R-:W-:Y:S02]  /*00b0*/  IMAD R0, R3, 0x100, R0 ;  /* 0x0000010003007824 */ /* 0x000fe400078e0200 */
[----:B------:R-:W1:Y:S03]  /*00c0*/  LDC.64 R2, c[0x0][0x220] ;  /* 0x00008800ff027b82 */ /* 0x000e660000000a00 */
[----:B------:R-:W-:Y:S02]  /*00d0*/  LEA.HI R8, R11, R0, RZ, 0x4 ;  /* 0x000000000b087211 */ /* 0x000fe400078f20ff */
[----:B------:R-:W-:Y:S02]  /*00e0*/  ISETP.GE.AND P0, PT, R0, 0x100, PT ;  /* 0x000001000000780c */ /* 0x000fe40003f06270 */
[----:B------:R-:W-:Y:S02]  /*00f0*/  SHF.R.S32.HI R8, RZ, 0x4, R8 ;  /* 0x00000004ff087819 */ /* 0x000fe40000011408 */
[----:B------:R-:W-:-:S02]  /*0100*/  SHF.R.S32.HI R5, RZ, 0x1f, R0 ;  /* 0x0000001fff057819 */ /* 0x000fc40000011400 */
[----:B------:R-:W-:Y:S02]  /*0110*/  LEA.HI R4, R8, R8, RZ, 0x2 ;  /* 0x0000000808047211 */ /* 0x000fe400078f10ff */
[----:B------:R-:W-:Y:S02]  /*0120*/  LEA.HI R5, R5, R0, RZ, 0x2 ;  /* 0x0000000005057211 */ /* 0x000fe400078f10ff */
[----:B------:R-:W-:Y:S02]  /*0130*/  LOP3.LUT R15, R4, 0xfffffffc, RZ, 0xc0, !PT ;  /* 0xfffffffc040f7812 */ /* 0x000fe400078ec0ff */
[----:B------:R-:W-:-:S03]  /*0140*/  SHF.R.S32.HI R9, RZ, 0x2, R5 ;  /* 0x00000002ff097819 */ /* 0x000fc60000011405 */
[----:B------:R-:W-:Y:S01]  /*0150*/  IMAD.IADD R15, R8, 0x1, -R15 ;  /* 0x00000001080f7824 */ /* 0x000fe200078e0a0f */
[----:B------:R-:W-:-:S03]  /*0160*/  LEA.HI R10, R9, R9, RZ, 0x2 ;  /* 0x00000009090a7211 */ /* 0x000fc600078f10ff */
[----:B-1----:R-:W-:-:S05]  /*0170*/  IMAD.WIDE R2, R15, 0x4, R2 ;  /* 0x000000040f027825 */ /* 0x002fca00078e0202 */
[----:B------:R-:W3:Y:S01]  /*0180*/  @!P0 LDG.E.EL R7, desc[UR4][R2.64] ;  /* 0x0000000402078981 */ /* 0x000ee2000c2e1900 */
[----:B------:R-:W-:Y:S01]  /*0190*/  VIADD R4, R0, 0x1 ;  /* 0x0000000100047836 */ /* 0x000fe20000000000 */
[----:B------:R-:W-:Y:S02]  /*01a0*/  LOP3.LUT R10, R10, 0x3, RZ, 0xcf, !PT ;  /* 0x000000030a0a7812 */ /* 0x000fe400078ecfff */
[----:B------:R1:W4:Y:S01]  /*01b0*/  @!P0 LDG.E.EL R6, desc[UR4][R2.64] ;  /* 0x0000000402068981 */ /* 0x000322000c2e1900 */
[----:B------:R-:W-:Y:S01]  /*01c0*/  IMAD.SHL.U32 R8, R8, 0x4, RZ ;  /* 0x0000000408087824 */ /* 0x000fe200078e00ff */
[----:B------:R-:W-:Y:S01]  /*01d0*/  LEA.HI R11, R11, R4, RZ, 0x2 ;  /* 0x000000040b0b7211 */ /* 0x000fe200078f10ff */
[----:B------:R-:W-:Y:S01]  /*01e0*/  IMAD.IADD R10, R9, 0x1, R10 ;  /* 0x00000001090a7824 */ /* 0x000fe200078e020a */
[----:B------:R-:W-:Y:S01]  /*01f0*/  LOP3.LUT R9, R5, 0x3, RZ, 0xcf, !PT ;  /* 0x0000000305097812 */ /* 0x000fe200078ecfff */
[----:B--2---:R-:W-:Y:S01]  /*0200*/  IMAD.WIDE R20, R15, 0x4, R12 ;  /* 0x000000040f147825 */ /* 0x004fe200078e020c */
[----:B------:R-:W-:-:S02]  /*0210*/  LOP3.LUT R11, R11, 0x3, RZ, 0xcf, !PT ;  /* 0x000000030b0b7812 */ /* 0x000fc400078ecfff */
[----:B------:R-:W-:Y:S01]  /*0220*/  IABS R10, R10 ;  /* 0x0000000a000a7213 */ /* 0x000fe20000000000 */
[----:B------:R-:W-:Y:S01]  /*0230*/  IMAD.IADD R9, R0, 0x1, R9 ;  /* 0x0000000100097824 */ /* 0x000fe200078e0209 */
[----:B-1----:R-:W1:Y:S01]  /*0240*/  LDC.64 R2, c[0x0][0x230] ;  /* 0x00008c00ff027b82 */ /* 0x002e620000000a00 */
[----:B------:R-:W-:Y:S02]  /*0250*/  IMAD.IADD R11, R4, 0x1, R11 ;  /* 0x00000001040b7824 */ /* 0x000fe400078e020b */
[----:B------:R-:W-:-:S03]  /*0260*/  VIADD R10, R10, 0xffffffff ;  /* 0xffffffff0a0a7836 */ /* 0x000fc60000000000 */
[----:B------:R-:W-:Y:S02]  /*0270*/  IABS R11, R11 ;  /* 0x0000000b000b7213 */ /* 0x000fe40000000000 */
[----:B------:R-:W-:Y:S01]  /*0280*/  IABS R14, R10 ;  /* 0x0000000a000e7213 */ /* 0x000fe20000000000 */
[----:B------:R-:W2:Y:S02]  /*0290*/  LDC.64 R4, c[0x0][0x228] ;  /* 0x00008a00ff047b82 */ /* 0x000ea40000000a00 */
[----:B------:R-:W-:Y:S01]  /*02a0*/  VIADD R10, R11, 0xffffffff ;  /* 0xffffffff0b0a7836 */ /* 0x000fe20000000000 */
[----:B------:R-:W-:Y:S01]  /*02b0*/  IABS R11, R9 ;  /* 0x00000009000b7213 */ /* 0x000fe20000000000 */
[----:B------:R-:W-:Y:S01]  /*02c0*/  IMAD.MOV.U32 R9, RZ, RZ, R14 ;  /* 0x000000ffff097224 */ /* 0x000fe200078e000e */
[----:B------:R-:W-:Y:S02]  /*02d0*/  SHF.R.S32.HI R14, RZ, 0x1f, R8 ;  /* 0x0000001fff0e7819 */ /* 0x000fe40000011408 */
[----:B------:R-:W-:Y:S01]  /*02e0*/  IABS R17, R10 ;  /* 0x0000000a00117213 */ /* 0x000fe20000000000 */
[----:B------:R-:W-:Y:S01]  /*02f0*/  IMAD.U32 R19, R9, -0x2, RZ ;  /* 0xfffffffe09137824 */ /* 0x000fe200078e00ff */
[----:B------:R-:W-:-:S04]  /*0300*/  SHF.R.S32.HI R10, RZ, 0x1f, R11 ;  /* 0x0000001fff0a7819 */ /* 0x000fc8000001140b */
[CC--:B------:R-:W-:Y:S02]  /*0310*/  IADD3 R11, P1, P2, R19.reuse, R8.reuse, -R11 ;  /* 0x00000008130b7210 */ /* 0x0c0fe40007a3e80b */
[----:B------:R-:W-:Y:S02]  /*0320*/  SHF.R.S32.HI R9, RZ, 0x1f, R19 ;  /* 0x0000001fff097819 */ /* 0x000fe40000011413 */
[----:B------:R-:W-:Y:S02]  /*0330*/  IADD3 R8, P3, P4, R19, R8, -R17 ;  /* 0x0000000813087210 */ /* 0x000fe40007c7e811 */
[C---:B------:R-:W-:Y:S02]  /*0340*/  IADD3.X R10, R9.reuse, R14, ~R10, P1, P2 ;  /* 0x0000000e090a7210 */ /* 0x040fe40000fe4c0a */
[----:B------:R-:W-:Y:S02]  /*0350*/  IADD3.X R9, R9, -0x1, R14, P3, P4 ;  /* 0xffffffff09097810 */ /* 0x000fe40001fe840e */
[----:B------:R-:W-:-:S02]  /*0360*/  LEA R16, P1, R11, UR6, 0x2 ;  /* 0x000000060b107c11 */ /* 0x000fc4000f8210ff */
[C---:B------:R-:W-:Y:S02]  /*0370*/  LEA R18, P2, R8.reuse, UR6, 0x2 ;  /* 0x0000000608127c11 */ /* 0x040fe4000f8410ff */
[----:B------:R-:W-:Y:S02]  /*0380*/  LEA.HI.X R17, R11, UR7, R10, 0x2, P1 ;  /* 0x000000070b117c11 */ /* 0x000fe400088f140a */
[----:B------:R-:W-:Y:S02]  /*0390*/  CS2R R10, SRZ ;  /* 0x00000000000a7805 */ /* 0x000fe4000001ff00 */
[----:B------:R-:W-:Y:S02]  /*03a0*/  LEA.HI.X R19, R8, UR7, R9, 0x2, P2 ;  /* 0x0000000708137c11 */ /* 0x000fe400090f1409 */
[----:B------:R-:W-:Y:S01]  /*03b0*/  CS2R R8, SRZ ;  /* 0x0000000000087805 */ /* 0x000fe2000001ff00 */
[C---:B--2---:R-:W-:Y:S01]  /*03c0*/  IMAD.WIDE R4, R15.reuse, 0x4, R4 ;  /* 0x000000040f047825 */ /* 0x044fe200078e0204 */
[----:B------:R-:W-:Y:S01]  /*03d0*/  CS2R R12, SRZ ;  /* 0x00000000000c7805 */ /* 0x000fe2000001ff00 */
[----:B------:R-:W2:Y:S02]  /*03e0*/  @!P0 LDG.E.EL R10, desc[UR4][R16.64+0x10] ;  /* 0x00001004100a8981 */ /* 0x000ea4000c2e1900 */
[----:B-1----:R-:W-:Y:S01]  /*03f0*/  IMAD.WIDE R2, R15, 0x4, R2 ;  /* 0x000000040f027825 */ /* 0x002fe200078e0202 */
[----:B------:R-:W-:Y:S01]  /*0400*/  CS2R R14, SRZ ;  /* 0x00000000000e7805 */ /* 0x000fe2000001ff00 */
[----:B------:R-:W5:Y:S04]  /*0410*/  @!P0 LDG.E.EL R8, desc[UR4][R18.64+0xc] ;  /* 0x00000c0412088981 */ /* 0x000f68000c2e1900 */
[----:B------:R-:W2:Y:S04]  /*0420*/  @!P0 LDG.E.EL R11, desc[UR4][R20.64] ;  /* 0x00000004140b8981 */ /* 0x000ea8000c2e1900 */
[----:B------:R-:W5:Y:S04]  /*0430*/  @!P0 LDG.E.EL R9, desc[UR4][R20.64] ;  /* 0x0000000414098981 */ /* 0x000f68000c2e1900 */
[----:B------:R-:W5:Y:S04]  /*0440*/  @!P0 LDG.E.EL R15, desc[UR4][R4.64] ;  /* 0x00000004040f8981 */ /* 0x000f68000c2e1900 */
[----:B------:R1:W5:Y:S04]  /*0450*/  @!P0 LDG.E.EL R14, desc[UR4][R4.64] ;  /* 0x00000004040e8981 */ /* 0x000368000c2e1900 */
[----:B------:R-:W5:Y:S04]  /*0460*/  @!P0 LDG.E.EL R12, desc[UR4][R2.64] ;  /* 0x00000004020c8981 */ /* 0x000f68000c2e1900 */
[----:B------:R1:W5:Y:S02]  /*0470*/  @!P0 LDG.E.EL R13, desc[UR4][R2.64] ;  /* 0x00000004020d8981 */ /* 0x000364000c2e1900 */
[----:B-1----:R-:W-:Y:S01]  /*0480*/  IMAD.MOV.U32 R4, RZ, RZ, 0x3e800000 ;  /* 0x3e800000ff047424 */ /* 0x002fe200078e00ff */
[----:B0-----:R-:W0:Y:S02]  /*0490*/  LDC.64 R2, c[0x0][0x238] ;  /* 0x00008e00ff027b82 */ /* 0x001e240000000a00 */
[----:B0-----:R-:W-:-:S04]  /*04a0*/  IMAD.WIDE R2, R0, 0x4, R2 ;  /* 0x0000000400027825 */ /* 0x001fc800078e0202 */
[----:B---3--:R-:W-:Y:S01]  /*04b0*/  FADD R7, R7, 9.9999997473787516356e-06 ;  /* 0x3727c5ac07077421 */ /* 0x008fe20000000000 */
[----:B----4-:R-:W-:-:S03]  /*04c0*/  FADD R6, R6, 9.9999997473787516356e-06 ;  /* 0x3727c5ac06067421 */ /* 0x010fc60000000000 */
[----:B------:R-:W0:Y:S08]  /*04d0*/  MUFU.SQRT R16, R7 ;  /* 0x0000000700107308 */ /* 0x000e300000002000 */
[----:B------:R-:W1:Y:S01]  /*04e0*/  MUFU.SQRT R17, R6 ;  /* 0x0000000600117308 */ /* 0x000e620000002000 */
[C---:B0-----:R-:W-:Y:S02]  /*04f0*/  FSETP.GT.AND P1, PT, R16.reuse, 8.50705917302346158658e+37, PT ;  /* 0x7e8000001000780b */ /* 0x041fe40003f24000 */
[----:B------:R-:W-:-:S02]  /*0500*/  FSETP.GEU.AND P3, PT, R16, 1.175494350822287508e-38, PT ;  /* 0x008000001000780b */ /* 0x000fc40003f6e000 */
[C---:B------:R-:W-:Y:S02]  /*0510*/  FSEL R5, R4.reuse, 1, P1 ;  /* 0x3f80000004057808 */ /* 0x040fe40000800000 */
[C---:B-1----:R-:W-:Y:S02]  /*0520*/  FSETP.GT.AND P2, PT, R17.reuse, 8.50705917302346158658e+37, PT ;  /* 0x7e8000001100780b */ /* 0x042fe40003f44000 */
[----:B------:R-:W-:Y:S02]  /*0530*/  FSETP.GEU.AND P4, PT, R17, 1.175494350822287508e-38, PT ;  /* 0x008000001100780b */ /* 0x000fe40003f8e000 */
[----:B------:R-:W-:-:S03]  /*0540*/  FSEL R4, R4, 1, P2 ;  /* 0x3f80000004047808 */ /* 0x000fc60001000000 */
[----:B------:R-:W-:Y:S02]  /*0550*/  @P1 FMUL R16, R16, 0.25 ;  /* 0x3e80000010101820 */ /* 0x000fe40000400000 */
[----:B------:R-:W-:Y:S02]  /*0560*/  @!P3 FMUL R5, R5, 16777216 ;  /* 0x4b8000000505b820 */ /* 0x000fe40000400000 */
[----:B------:R-:W-:Y:S02]  /*0570*/  @!P3 FMUL R16, R16, 16777216 ;  /* 0x4b8000001010b820 */ /* 0x000fe40000400000 */
[----:B------:R-:W-:-:S04]  /*0580*/  @P2 FMUL R17, R17, 0.25 ;  /* 0x3e80000011112820 */ /* 0x000fc80000400000 */
[----:B------:R-:W0:Y:S01]  /*0590*/  MUFU.RCP R16, R16 ;  /* 0x0000001000107308 */ /* 0x000e220000001000 */
[----:B------:R-:W-:Y:S01]  /*05a0*/  @!P4 FMUL R4, R4, 16777216 ;  /* 0x4b8000000404c820 */ /* 0x000fe20000400000 */
[----:B------:R-:W-:-:S06]  /*05b0*/  @!P4 FMUL R17, R17, 16777216 ;  /* 0x4b8000001111c820 */ /* 0x000fcc0000400000 */
[----:B------:R-:W1:Y:S01]  /*05c0*/  MUFU.RCP R17, R17 ;  /* 0x0000001100117308 */ /* 0x000e620000001000 */
[----:B0-----:R-:W-:Y:S01]  /*05d0*/  FMUL R5, R16, R5 ;  /* 0x0000000510057220 */ /* 0x001fe20000400000 */
[----:B--2---:R-:W-:Y:S01]  /*05e0*/  FADD R10, -R11, R10 ;  /* 0x0000000a0b0a7221 */ /* 0x004fe20000000100 */
[----:B-1----:R-:W-:Y:S01]  /*05f0*/  FMUL R7, R17, R4 ;  /* 0x0000000411077220 */ /* 0x002fe20000400000 */
[----:B-----5:R-:W-:Y:S02]  /*0600*/  FADD R8, -R9, R8 ;  /* 0x0000000809087221 */ /* 0x020fe40000000100 */
[----:B------:R-:W-:Y:S02]  /*0610*/  FMUL R5, R10, R5 ;  /* 0x000000050a057220 */ /* 0x000fe40000400000 */
[----:B------:R-:W-:Y:S02]  /*0620*/  FMUL R8, R8, R7 ;  /* 0x0000000708087220 */ /* 0x000fe40000400000 */
[----:B------:R-:W-:-:S02]  /*0630*/  FFMA R12, R5, R15, R12 ;  /* 0x0000000f050c7223 */ /* 0x000fc4000000000c */
[----:B------:R-:W-:Y:S01]  /*0640*/  FFMA R13, R8, R14, R13 ;  /* 0x0000000e080d7223 */ /* 0x000fe2000000000d */
[----:B------:R-:W-:Y:S06]  /*0650*/  @P0 EXIT ;  /* 0x000000000000094d */ /* 0x000fec0003800000 */
[----:B------:R-:W-:Y:S01]  /*0660*/  STG.E.64 desc[UR4][R2.64], R12 ;  /* 0x0000000c02007986 */ /* 0x000fe2000c101b04 */
[----:B------:R-:W-:Y:S05]  /*0670*/  EXIT ;  /* 0x000000000000794d */ /* 0x000fea0003800000 */
.L_x_0:
[----:B------:R-:W-:-:S00]  /*0680*/  BRA `(.L_x_0) ;  /* 0xfffffffc00fc7947 */ /* 0x000fc0000383ffff */
[----:B------:R-:W-:-:S00]  /*0690*/  NOP ;  /* 0x0000000000007918 */ /* 0x000fc00000000000 */
        /* <DEDUP_REMOVED lines=14> */
.L_x_1:


//--------------------- .nv.global.init           --------------------------
	.section	.nv.global.init,"aw",@progbits
.nv.global.init:
	.type		_$_str,@object
	.size		_$_str,(_$_str_$_2 - _$_str)
_$_str:
        /*0000*/ 	.byte	0x5f, 0x5f, 0x43, 0x55, 0x44, 0x41, 0x5f, 0x46, 0x54, 0x5a, 0x00
	.type		_$_str_$_2,@object
	.size		_$_str_$_2,(.L_1 - _$_str_$_2)
_$_str_$_2:
        /*000b*/ 	.byte	0x5f, 0x5f, 0x43, 0x55, 0x44, 0x41, 0x5f, 0x50, 0x52, 0x45, 0x43, 0x5f, 0x53, 0x51, 0x52, 0x54
        /*001b*/ 	.byte	0x00
.L_1:


//--------------------- .nv.constant0.triton_poi_fused__native_batch_norm_legit_no_training_reflection_pad2d_11 --------------------------
	.section	.nv.constant0.triton_poi_fused__native_batch_norm_legit_no_training_reflection_pad2d_11,"a",@progbits
	.sectionflags	@""
	.align	4
.nv.constant0.triton_poi_fused__native_batch_norm_legit_no_training_reflection_pad2d_11:
	.zero		580
